	.headerflags	@"EF_CUDA_TEXMODE_UNIFIED EF_CUDA_64BIT_ADDRESS EF_CUDA_ACCELERATORS EF_CUDA_SM90 EF_CUDA_VIRTUAL_SM(EF_CUDA_SM90)"
	.elftype	@"ET_EXEC"


//--------------------- .nv.info                  --------------------------
	.section	.nv.info,"",@"SHT_CUDA_INFO"
	.align	4


	//----- nvinfo : EIATTR_REGCOUNT
	.align		4
        /*0000*/ 	.byte	0x04, 0x2f
        /*0002*/ 	.short	(.L_1 - .L_0)
	.align		4
.L_0:
        /*0004*/ 	.word	index@(triton_poi_fused_add_clone_18)
        /*0008*/ 	.word	0x0000000c


	//----- nvinfo : EIATTR_MIN_STACK_SIZE
	.align		4
.L_1:
        /*000c*/ 	.byte	0x04, 0x12
        /*000e*/ 	.short	(.L_3 - .L_2)
	.align		4
.L_2:
        /*0010*/ 	.word	index@(triton_poi_fused_add_clone_18)
        /*0014*/ 	.word	0x00000000


	//----- nvinfo : EIATTR_FRAME_SIZE
	.align		4
.L_3:
        /*0018*/ 	.byte	0x04, 0x11
        /*001a*/ 	.short	(.L_5 - .L_4)
	.align		4
.L_4:
        /*001c*/ 	.word	index@(triton_poi_fused_add_clone_18)
        /*0020*/ 	.word	0x00000000


	//----- nvinfo : EIATTR_MIN_STACK_SIZE
	.align		4
.L_5:
        /*0024*/ 	.byte	0x04, 0x12
        /*0026*/ 	.short	(.L_7 - .L_6)
	.align		4
.L_6:
        /*0028*/ 	.word	index@(triton_poi_fused_add_clone_18)
        /*002c*/ 	.word	0x00000000
.L_7:


//--------------------- .nv.info.triton_poi_fused_add_clone_18 --------------------------
	.section	.nv.info.triton_poi_fused_add_clone_18,"",@"SHT_CUDA_INFO"
	.sectionflags	@""
	.align	4


	//----- nvinfo : EIATTR_CUDA_API_VERSION
	.align		4
        /*0000*/ 	.byte	0x04, 0x37
        /*0002*/ 	.short	(.L_9 - .L_8)
.L_8:
        /*0004*/ 	.word	0x0000007c


	//----- nvinfo : EIATTR_KPARAM_INFO
	.align		4
.L_9:
        /*0008*/ 	.byte	0x04, 0x17
        /*000a*/ 	.short	(.L_11 - .L_10)
.L_10:
        /*000c*/ 	.word	0x00000000
        /*0010*/ 	.short	0x0003
        /*0012*/ 	.short	0x0018
        /*0014*/ 	.byte	0x00, 0xf0, 0x11, 0x00


	//----- nvinfo : EIATTR_KPARAM_INFO
	.align		4
.L_11:
        /*0018*/ 	.byte	0x04, 0x17
        /*001a*/ 	.short	(.L_13 - .L_12)
.L_12:
        /*001c*/ 	.word	0x00000000
        /*0020*/ 	.short	0x0002
        /*0022*/ 	.short	0x0010
        /*0024*/ 	.byte	0x00, 0xf4, 0x21, 0x00


	//----- nvinfo : EIATTR_KPARAM_INFO
	.align		4
.L_13:
        /*0028*/ 	.byte	0x04, 0x17
        /*002a*/ 	.short	(.L_15 - .L_14)
.L_14:
        /*002c*/ 	.word	0x00000000
        /*0030*/ 	.short	0x0001
        /*0032*/ 	.short	0x0008
        /*0034*/ 	.byte	0x00, 0xf4, 0x21, 0x00


	//----- nvinfo : EIATTR_KPARAM_INFO
	.align		4
.L_15:
        /*0038*/ 	.byte	0x04, 0x17
        /*003a*/ 	.short	(.L_17 - .L_16)
.L_16:
        /*003c*/ 	.word	0x00000000
        /*0040*/ 	.short	0x0000
        /*0042*/ 	.short	0x0000
        /*0044*/ 	.byte	0x00, 0xf4, 0x21, 0x00


	//----- nvinfo : EIATTR_SPARSE_MMA_MASK
	.align		4
.L_17:
        /*0048*/ 	.byte	0x03, 0x50
        /*004a*/ 	.short	0x0000


	//----- nvinfo : EIATTR_MAXREG_COUNT
	.align		4
        /*004c*/ 	.byte	0x03, 0x1b
        /*004e*/ 	.short	0x00ff


	//----- nvinfo : EIATTR_EXIT_INSTR_OFFSETS
	.align		4
        /*0050*/ 	.byte	0x04, 0x1c
        /*0052*/ 	.short	(.L_19 - .L_18)


	//   ....[0]....
.L_18:
        /*0054*/ 	.word	0x00000160


	//----- nvinfo : EIATTR_REQNTID
	.align		4
.L_19:
        /*0058*/ 	.byte	0x04, 0x10
        /*005a*/ 	.short	(.L_21 - .L_20)
.L_20:
        /*005c*/ 	.word	0x00000080
        /*0060*/ 	.word	0x00000001
        /*0064*/ 	.word	0x00000001


	//----- nvinfo : EIATTR_CBANK_PARAM_SIZE
	.align		4
.L_21:
        /*0068*/ 	.byte	0x03, 0x19
        /*006a*/ 	.short	0x001c


	//----- nvinfo : EIATTR_PARAM_CBANK
	.align		4
        /*006c*/ 	.byte	0x04, 0x0a
        /*006e*/ 	.short	(.L_23 - .L_22)
	.align		4
.L_22:
        /*0070*/ 	.word	index@(.nv.constant0.triton_poi_fused_add_clone_18)
        /*0074*/ 	.short	0x0210
        /*0076*/ 	.short	0x001c


	//----- nvinfo : EIATTR_SW_WAR
	.align		4
.L_23:
        /*0078*/ 	.byte	0x04, 0x36
        /*007a*/ 	.short	(.L_25 - .L_24)
.L_24:
        /*007c*/ 	.word	0x00000008
.L_25:


//--------------------- .nv.callgraph             --------------------------
	.section	.nv.callgraph,"",@"SHT_CUDA_CALLGRAPH"
	.align	4
	.sectionentsize	8
	.align		4
        /*0000*/ 	.word	0x00000000
	.align		4
        /*0004*/ 	.word	0xffffffff
	.align		4
        /*0008*/ 	.word	0x00000000
	.align		4
        /*000c*/ 	.word	0xfffffffe
	.align		4
        /*0010*/ 	.word	0x00000000
	.align		4
        /*0014*/ 	.word	0xfffffffd
	.align		4
        /*0018*/ 	.word	0x00000000
	.align		4
        /*001c*/ 	.word	0xfffffffc


//--------------------- .text.triton_poi_fused_add_clone_18 --------------------------
	.section	.text.triton_poi_fused_add_clone_18,"ax",@progbits
	.align	128
        .global         triton_poi_fused_add_clone_18
        .type           triton_poi_fused_add_clone_18,@function
        .size           triton_poi_fused_add_clone_18,(.L_x_1 - triton_poi_fused_add_clone_18)
        .other          triton_poi_fused_add_clone_18,@"STO_CUDA_ENTRY STV_DEFAULT"
triton_poi_fused_add_clone_18:
.text.triton_poi_fused_add_clone_18:
[----:B------:R-:W-:Y:S01]  /*0000*/  LDC R1, c[0x0][0x28] ;  /* 0x00000a00ff017b82 */ /* 0x000fe20000000800 */
[----:B------:R-:W1:Y:S07]  /*0010*/  S2R R0, SR_TID.X ;  /* 0x0000000000007919 */ /* 0x000e6e0000002100 */
[----:B------:R-:W2:Y:S01]  /*0020*/  LDC.64 R4, c[0x0][0x218] ;  /* 0x00008600ff047b82 */ /* 0x000ea20000000a00 */
[----:B------:R-:W-:Y:S01]  /*0030*/  ULDC.64 UR4, c[0x0][0x208] ;  /* 0x0000820000047ab9 */ /* 0x000fe20000000a00 */
[----:B------:R-:W3:Y:S06]  /*0040*/  S2R R9, SR_CTAID.X ;  /* 0x0000000000097919 */ /* 0x000eec0000002500 */
[----:B------:R-:W4:Y:S01]  /*0050*/  LDC.64 R2, c[0x0][0x210] ;  /* 0x00008400ff027b82 */ /* 0x000f220000000a00 */
[----:B-1----:R-:W-:-:S04]  /*0060*/  LOP3.LUT R0, R0, 0x7f, RZ, 0xc0, !PT ;  /* 0x0000007f00007812 */ /* 0x002fc800078ec0ff */
[----:B---3--:R-:W-:-:S05]  /*0070*/  LEA R9, R9, R0, 0x7 ;  /* 0x0000000009097211 */ /* 0x008fca00078e38ff */
[----:B------:R-:W-:-:S04]  /*0080*/  IMAD.HI R0, R9, 0x2aaaaaab, RZ ;  /* 0x2aaaaaab09007827 */ /* 0x000fc800078e02ff */
[----:B--2---:R-:W-:Y:S01]  /*0090*/  IMAD.WIDE R4, R9, 0x4, R4 ;  /* 0x0000000409047825 */ /* 0x004fe200078e0204 */
[----:B------:R-:W-:-:S04]  /*00a0*/  SHF.R.U32.HI R7, RZ, 0x1f, R0 ;  /* 0x0000001fff077819 */ /* 0x000fc80000011600 */
[----:B------:R-:W-:Y:S01]  /*00b0*/  LEA.HI.SX32 R0, R0, R7, 0x16 ;  /* 0x0000000700007211 */ /* 0x000fe200078fb2ff */
[----:B------:R-:W2:Y:S04]  /*00c0*/  LDG.E R5, desc[UR4][R4.64] ;  /* 0x0000000404057981 */ /* 0x000ea8000c1e1900 */
[----:B------:R-:W-:-:S04]  /*00d0*/  IMAD R7, R0, -0x1800, R9 ;  /* 0xffffe80000077824 */ /* 0x000fc800078e0209 */
[----:B------:R-:W-:-:S05]  /*00e0*/  IMAD R7, R0, 0x3000, R7 ;  /* 0x0000300000077824 */ /* 0x000fca00078e0207 */
[----:B------:R-:W-:-:S05]  /*00f0*/  IADD3 R7, R7, 0x1800, RZ ;  /* 0x0000180007077810 */ /* 0x000fca0007ffe0ff */
[----:B----4-:R-:W-:Y:S02]  /*0100*/  IMAD.WIDE R2, R7, 0x4, R2 ;  /* 0x0000000407027825 */ /* 0x010fe400078e0202 */
[----:B------:R-:W1:Y:S04]  /*0110*/  LDC.64 R6, c[0x0][0x220] ;  /* 0x00008800ff067b82 */ /* 0x000e680000000a00 */
[----:B------:R-:W2:Y:S01]  /*0120*/  LDG.E R2, desc[UR4][R2.64] ;  /* 0x0000000402027981 */ /* 0x000ea2000c1e1900 */
[----:B-1----:R-:W-:-:S04]  /*0130*/  IMAD.WIDE R6, R9, 0x4, R6 ;  /* 0x0000000409067825 */ /* 0x002fc800078e0206 */
[----:B--2---:R-:W-:-:S05]  /*0140*/  FADD R9, R2, R5 ;  /* 0x0000000502097221 */ /* 0x004fca0000000000 */
[----:B------:R-:W-:Y:S01]  /*0150*/  STG.E desc[UR4][R6.64], R9 ;  /* 0x0000000906007986 */ /* 0x000fe2000c101904 */
[----:B------:R-:W-:Y:S05]  /*0160*/  EXIT ;  /* 0x000000000000794d */ /* 0x000fea0003800000 */
.L_x_0:
[----:B------:R-:W-:-:S00]  /*0170*/  BRA `(.L_x_0) ;  /* 0xfffffffc00fc7947 */ /* 0x000fc0000383ffff */
[----:B------:R-:W-:-:S00]  /*0180*/  NOP ;  /* 0x0000000000007918 */ /* 0x000fc00000000000 */
[----:B------:R-:W-:-:S00]  /*0190*/  NOP ;  /* 0x0000000000007918 */ /* 0x000fc00000000000 */
[----:B------:R-:W-:-:S00]  /*01a0*/  NOP ;  /* 0x0000000000007918 */ /* 0x000fc00000000000 */
[----:B------:R-:W-:-:S00]  /*01b0*/  NOP ;  /* 0x0000000000007918 */ /* 0x000fc00000000000 */
[----:B------:R-:W-:-:S00]  /*01c0*/  NOP ;  /* 0x0000000000007918 */ /* 0x000fc00000000000 */
[----:B------:R-:W-:-:S00]  /*01d0*/  NOP ;  /* 0x0000000000007918 */ /* 0x000fc00000000000 */
[----:B------:R-:W-:-:S00]  /*01e0*/  NOP ;  /* 0x0000000000007918 */ /* 0x000fc00000000000 */
[----:B------:R-:W-:-:S00]  /*01f0*/  NOP ;  /* 0x0000000000007918 */ /* 0x000fc00000000000 */
.L_x_1:


//--------------------- .nv.constant0.triton_poi_fused_add_clone_18 --------------------------
	.section	.nv.constant0.triton_poi_fused_add_clone_18,"a",@progbits
	.sectionflags	@""
	.align	4
.nv.constant0.triton_poi_fused_add_clone_18:
	.zero		556
